	.headerflags	@"EF_CUDA_TEXMODE_UNIFIED EF_CUDA_64BIT_ADDRESS EF_CUDA_ACCELERATORS EF_CUDA_SM90 EF_CUDA_VIRTUAL_SM(EF_CUDA_SM90)"
	.elftype	@"ET_EXEC"


//--------------------- .nv.info                  --------------------------
	.section	.nv.info,"",@"SHT_CUDA_INFO"
	.align	4


	//----- nvinfo : EIATTR_REGCOUNT
	.align		4
        /*0000*/ 	.byte	0x04, 0x2f
        /*0002*/ 	.short	(.L_1 - .L_0)
	.align		4
.L_0:
        /*0004*/ 	.word	index@(triton_poi_fused_add_mul_native_layer_norm_relu_threshold_backward_1)
        /*0008*/ 	.word	0x00000020


	//----- nvinfo : EIATTR_MIN_STACK_SIZE
	.align		4
.L_1:
        /*000c*/ 	.byte	0x04, 0x12
        /*000e*/ 	.short	(.L_3 - .L_2)
	.align		4
.L_2:
        /*0010*/ 	.word	index@(triton_poi_fused_add_mul_native_layer_norm_relu_threshold_backward_1)
        /*0014*/ 	.word	0x00000000


	//----- nvinfo : EIATTR_FRAME_SIZE
	.align		4
.L_3:
        /*0018*/ 	.byte	0x04, 0x11
        /*001a*/ 	.short	(.L_5 - .L_4)
	.align		4
.L_4:
        /*001c*/ 	.word	index@(triton_poi_fused_add_mul_native_layer_norm_relu_threshold_backward_1)
        /*0020*/ 	.word	0x00000000


	//----- nvinfo : EIATTR_MIN_STACK_SIZE
	.align		4
.L_5:
        /*0024*/ 	.byte	0x04, 0x12
        /*0026*/ 	.short	(.L_7 - .L_6)
	.align		4
.L_6:
        /*0028*/ 	.word	index@(triton_poi_fused_add_mul_native_layer_norm_relu_threshold_backward_1)
        /*002c*/ 	.word	0x00000000
.L_7:


//--------------------- .nv.info.triton_poi_fused_add_mul_native_layer_norm_relu_threshold_backward_1 --------------------------
	.section	.nv.info.triton_poi_fused_add_mul_native_layer_norm_relu_threshold_backward_1,"",@"SHT_CUDA_INFO"
	.sectionflags	@""
	.align	4


	//----- nvinfo : EIATTR_CUDA_API_VERSION
	.align		4
        /*0000*/ 	.byte	0x04, 0x37
        /*0002*/ 	.short	(.L_9 - .L_8)
.L_8:
        /*0004*/ 	.word	0x0000007c


	//----- nvinfo : EIATTR_KPARAM_INFO
	.align		4
.L_9:
        /*0008*/ 	.byte	0x04, 0x17
        /*000a*/ 	.short	(.L_11 - .L_10)
.L_10:
        /*000c*/ 	.word	0x00000000
        /*0010*/ 	.short	0x000d
        /*0012*/ 	.short	0x0068
        /*0014*/ 	.byte	0x00, 0xf0, 0x11, 0x00


	//----- nvinfo : EIATTR_KPARAM_INFO
	.align		4
.L_11:
        /*0018*/ 	.byte	0x04, 0x17
        /*001a*/ 	.short	(.L_13 - .L_12)
.L_12:
        /*001c*/ 	.word	0x00000000
        /*0020*/ 	.short	0x000c
        /*0022*/ 	.short	0x0060
        /*0024*/ 	.byte	0x00, 0xf4, 0x21, 0x00


	//----- nvinfo : EIATTR_KPARAM_INFO
	.align		4
.L_13:
        /*0028*/ 	.byte	0x04, 0x17
        /*002a*/ 	.short	(.L_15 - .L_14)
.L_14:
        /*002c*/ 	.word	0x00000000
        /*0030*/ 	.short	0x000b
        /*0032*/ 	.short	0x0058
        /*0034*/ 	.byte	0x00, 0xf4, 0x21, 0x00


	//----- nvinfo : EIATTR_KPARAM_INFO
	.align		4
.L_15:
        /*0038*/ 	.byte	0x04, 0x17
        /*003a*/ 	.short	(.L_17 - .L_16)
.L_16:
        /*003c*/ 	.word	0x00000000
        /*0040*/ 	.short	0x000a
        /*0042*/ 	.short	0x0050
        /*0044*/ 	.byte	0x00, 0xf4, 0x21, 0x00


	//----- nvinfo : EIATTR_KPARAM_INFO
	.align		4
.L_17:
        /*0048*/ 	.byte	0x04, 0x17
        /*004a*/ 	.short	(.L_19 - .L_18)
.L_18:
        /*004c*/ 	.word	0x00000000
        /*0050*/ 	.short	0x0009
        /*0052*/ 	.short	0x0048
        /*0054*/ 	.byte	0x00, 0xf4, 0x21, 0x00


	//----- nvinfo : EIATTR_KPARAM_INFO
	.align		4
.L_19:
        /*0058*/ 	.byte	0x04, 0x17
        /*005a*/ 	.short	(.L_21 - .L_20)
.L_20:
        /*005c*/ 	.word	0x00000000
        /*0060*/ 	.short	0x0008
        /*0062*/ 	.short	0x0040
        /*0064*/ 	.byte	0x00, 0xf4, 0x21, 0x00


	//----- nvinfo : EIATTR_KPARAM_INFO
	.align		4
.L_21:
        /*0068*/ 	.byte	0x04, 0x17
        /*006a*/ 	.short	(.L_23 - .L_22)
.L_22:
        /*006c*/ 	.word	0x00000000
        /*0070*/ 	.short	0x0007
        /*0072*/ 	.short	0x0038
        /*0074*/ 	.byte	0x00, 0xf4, 0x21, 0x00


	//----- nvinfo : EIATTR_KPARAM_INFO
	.align		4
.L_23:
        /*0078*/ 	.byte	0x04, 0x17
        /*007a*/ 	.short	(.L_25 - .L_24)
.L_24:
        /*007c*/ 	.word	0x00000000
        /*0080*/ 	.short	0x0006
        /*0082*/ 	.short	0x0030
        /*0084*/ 	.byte	0x00, 0xf4, 0x21, 0x00


	//----- nvinfo : EIATTR_KPARAM_INFO
	.align		4
.L_25:
        /*0088*/ 	.byte	0x04, 0x17
        /*008a*/ 	.short	(.L_27 - .L_26)
.L_26:
        /*008c*/ 	.word	0x00000000
        /*0090*/ 	.short	0x0005
        /*0092*/ 	.short	0x0028
        /*0094*/ 	.byte	0x00, 0xf4, 0x21, 0x00


	//----- nvinfo : EIATTR_KPARAM_INFO
	.align		4
.L_27:
        /*0098*/ 	.byte	0x04, 0x17
        /*009a*/ 	.short	(.L_29 - .L_28)
.L_28:
        /*009c*/ 	.word	0x00000000
        /*00a0*/ 	.short	0x0004
        /*00a2*/ 	.short	0x0020
        /*00a4*/ 	.byte	0x00, 0xf4, 0x21, 0x00


	//----- nvinfo : EIATTR_KPARAM_INFO
	.align		4
.L_29:
        /*00a8*/ 	.byte	0x04, 0x17
        /*00aa*/ 	.short	(.L_31 - .L_30)
.L_30:
        /*00ac*/ 	.word	0x00000000
        /*00b0*/ 	.short	0x0003
        /*00b2*/ 	.short	0x0018
        /*00b4*/ 	.byte	0x00, 0xf4, 0x21, 0x00


	//----- nvinfo : EIATTR_KPARAM_INFO
	.align		4
.L_31:
        /*00b8*/ 	.byte	0x04, 0x17
        /*00ba*/ 	.short	(.L_33 - .L_32)
.L_32:
        /*00bc*/ 	.word	0x00000000
        /*00c0*/ 	.short	0x0002
        /*00c2*/ 	.short	0x0010
        /*00c4*/ 	.byte	0x00, 0xf4, 0x21, 0x00


	//----- nvinfo : EIATTR_KPARAM_INFO
	.align		4
.L_33:
        /*00c8*/ 	.byte	0x04, 0x17
        /*00ca*/ 	.short	(.L_35 - .L_34)
.L_34:
        /*00cc*/ 	.word	0x00000000
        /*00d0*/ 	.short	0x0001
        /*00d2*/ 	.short	0x0008
        /*00d4*/ 	.byte	0x00, 0xf4, 0x21, 0x00


	//----- nvinfo : EIATTR_KPARAM_INFO
	.align		4
.L_35:
        /*00d8*/ 	.byte	0x04, 0x17
        /*00da*/ 	.short	(.L_37 - .L_36)
.L_36:
        /*00dc*/ 	.word	0x00000000
        /*00e0*/ 	.short	0x0000
        /*00e2*/ 	.short	0x0000
        /*00e4*/ 	.byte	0x00, 0xf4, 0x21, 0x00


	//----- nvinfo : EIATTR_SPARSE_MMA_MASK
	.align		4
.L_37:
        /*00e8*/ 	.byte	0x03, 0x50
        /*00ea*/ 	.short	0x0000


	//----- nvinfo : EIATTR_MAXREG_COUNT
	.align		4
        /*00ec*/ 	.byte	0x03, 0x1b
        /*00ee*/ 	.short	0x00ff


	//----- nvinfo : EIATTR_EXIT_INSTR_OFFSETS
	.align		4
        /*00f0*/ 	.byte	0x04, 0x1c
        /*00f2*/ 	.short	(.L_39 - .L_38)


	//   ....[0]....
.L_38:
        /*00f4*/ 	.word	0x00000650


	//   ....[1]....
        /*00f8*/ 	.word	0x00000670


	//----- nvinfo : EIATTR_REQNTID
	.align		4
.L_39:
        /*00fc*/ 	.byte	0x04, 0x10
        /*00fe*/ 	.short	(.L_41 - .L_40)
.L_40:
        /*0100*/ 	.word	0x00000080
        /*0104*/ 	.word	0x00000001
        /*0108*/ 	.word	0x00000001


	//----- nvinfo : EIATTR_CBANK_PARAM_SIZE
	.align		4
.L_41:
        /*010c*/ 	.byte	0x03, 0x19
        /*010e*/ 	.short	0x006c


	//----- nvinfo : EIATTR_PARAM_CBANK
	.align		4
        /*0110*/ 	.byte	0x04, 0x0a
        /*0112*/ 	.short	(.L_43 - .L_42)
	.align		4
.L_42:
        /*0114*/ 	.word	index@(.nv.constant0.triton_poi_fused_add_mul_native_layer_norm_relu_threshold_backward_1)
        /*0118*/ 	.short	0x0210
        /*011a*/ 	.short	0x006c


	//----- nvinfo : EIATTR_SW_WAR
	.align		4
.L_43:
        /*011c*/ 	.byte	0x04, 0x36
        /*011e*/ 	.short	(.L_45 - .L_44)
.L_44:
        /*0120*/ 	.word	0x00000008
.L_45:


//--------------------- .nv.callgraph             --------------------------
	.section	.nv.callgraph,"",@"SHT_CUDA_CALLGRAPH"
	.align	4
	.sectionentsize	8
	.align		4
        /*0000*/ 	.word	0x00000000
	.align		4
        /*0004*/ 	.word	0xffffffff
	.align		4
        /*0008*/ 	.word	0x00000000
	.align		4
        /*000c*/ 	.word	0xfffffffe
	.align		4
        /*0010*/ 	.word	0x00000000
	.align		4
        /*0014*/ 	.word	0xfffffffd
	.align		4
        /*0018*/ 	.word	0x00000000
	.align		4
        /*001c*/ 	.word	0xfffffffc


//--------------------- .text.triton_poi_fused_add_mul_native_layer_norm_relu_threshold_backward_1 --------------------------
	.section	.text.triton_poi_fused_add_mul_native_layer_norm_relu_threshold_backward_1,"ax",@progbits
	.align	128
        .global         triton_poi_fused_add_mul_native_layer_norm_relu_threshold_backward_1
        .type           triton_poi_fused_add_mul_native_layer_norm_relu_threshold_backward_1,@function
        .size           triton_poi_fused_add_mul_native_layer_norm_relu_threshold_backward_1,(.L_x_1 - triton_poi_fused_add_mul_native_layer_norm_relu_threshold_backward_1)
        .other          triton_poi_fused_add_mul_native_layer_norm_relu_threshold_backward_1,@"STO_CUDA_ENTRY STV_DEFAULT"
triton_poi_fused_add_mul_native_layer_norm_relu_threshold_backward_1:
.text.triton_poi_fused_add_mul_native_layer_norm_relu_threshold_backward_1:
[----:B------:R-:W0:Y:S01]  /*0000*/  LDC R1, c[0x0][0x28] ;  /* 0x00000a00ff017b82 */ /* 0x000e220000000800 */
[----:B------:R-:W1:Y:S07]  /*0010*/  S2R R0, SR_TID.X ;  /* 0x0000000000007919 */ /* 0x000e6e0000002100 */
[----:B------:R-:W2:Y:S01]  /*0020*/  LDC.64 R14, c[0x0][0x228] ;  /* 0x00008a00ff0e7b82 */ /* 0x000ea20000000a00 */
[----:B------:R-:W-:Y:S01]  /*0030*/  CS2R R4, SRZ ;  /* 0x0000000000047805 */ /* 0x000fe2000001ff00 */
[----:B------:R-:W-:Y:S01]  /*0040*/  ULDC.64 UR4, c[0x0][0x208] ;  /* 0x0000820000047ab9 */ /* 0x000fe20000000a00 */
[----:B------:R-:W3:Y:S01]  /*0050*/  S2R R3, SR_CTAID.X ;  /* 0x0000000000037919 */ /* 0x000ee20000002500 */
[----:B------:R-:W-:-:S02]  /*0060*/  CS2R R6, SRZ ;  /* 0x0000000000067805 */ /* 0x000fc4000001ff00 */
[----:B------:R-:W-:Y:S02]  /*0070*/  CS2R R26, SRZ ;  /* 0x00000000001a7805 */ /* 0x000fe4000001ff00 */
[----:B------:R-:W4:Y:S08]  /*0080*/  LDC.64 R8, c[0x0][0x230] ;  /* 0x00008c00ff087b82 */ /* 0x000f300000000a00 */
[----:B------:R-:W5:Y:S08]  /*0090*/  LDC.64 R18, c[0x0][0x250] ;  /* 0x00009400ff127b82 */ /* 0x000f700000000a00 */
[----:B------:R-:W5:Y:S08]  /*00a0*/  LDC.64 R16, c[0x0][0x258] ;  /* 0x00009600ff107b82 */ /* 0x000f700000000a00 */
[----:B------:R-:W5:Y:S01]  /*00b0*/  LDC.64 R20, c[0x0][0x238] ;  /* 0x00008e00ff147b82 */ /* 0x000f620000000a00 */
[----:B-1----:R-:W-:Y:S01]  /*00c0*/  IMAD.SHL.U32 R0, R0, 0x2, RZ ;  /* 0x0000000200007824 */ /* 0x002fe200078e00ff */
[----:B------:R-:W-:-:S04]  /*00d0*/  ULDC.64 UR6, c[0x0][0x270] ;  /* 0x00009c0000067ab9 */ /* 0x000fc80000000a00 */
[----:B------:R-:W-:Y:S02]  /*00e0*/  LOP3.LUT R0, R0, 0xfe, RZ, 0xc0, !PT ;  /* 0x000000fe00007812 */ /* 0x000fe400078ec0ff */
[----:B------:R-:W1:Y:S03]  /*00f0*/  LDC.64 R10, c[0x0][0x240] ;  /* 0x00009000ff0a7b82 */ /* 0x000e660000000a00 */
[----:B---3--:R-:W-:-:S05]  /*0100*/  IMAD R3, R3, 0x100, R0 ;  /* 0x0000010003037824 */ /* 0x008fca00078e0200 */
[----:B------:R-:W-:Y:S01]  /*0110*/  SHF.R.S32.HI R0, RZ, 0x1f, R3 ;  /* 0x0000001fff007819 */ /* 0x000fe20000011403 */
[----:B------:R-:W3:Y:S01]  /*0120*/  LDC.64 R12, c[0x0][0x220] ;  /* 0x00008800ff0c7b82 */ /* 0x000ee20000000a00 */
[----:B------:R-:W-:Y:S02]  /*0130*/  ISETP.GE.AND P0, PT, R3, 0x100, PT ;  /* 0x000001000300780c */ /* 0x000fe40003f06270 */
[----:B------:R-:W-:-:S04]  /*0140*/  LEA.HI R0, R0, R3, RZ, 0x2 ;  /* 0x0000000300007211 */ /* 0x000fc800078f10ff */
[----:B------:R-:W-:Y:S01]  /*0150*/  SHF.R.S32.HI R23, RZ, 0x2, R0 ;  /* 0x00000002ff177819 */ /* 0x000fe20000011400 */
[----:B------:R-:W3:Y:S01]  /*0160*/  LDC.64 R28, c[0x0][0x248] ;  /* 0x00009200ff1c7b82 */ /* 0x000ee20000000a00 */
[----:B------:R-:W-:-:S03]  /*0170*/  LOP3.LUT R0, R0, 0xfffffffc, RZ, 0xc0, !PT ;  /* 0xfffffffc00007812 */ /* 0x000fc600078ec0ff */
[----:B--2---:R-:W-:-:S04]  /*0180*/  IMAD.WIDE R14, R23, 0x4, R14 ;  /* 0x00000004170e7825 */ /* 0x004fc800078e020e */
[----:B------:R-:W-:Y:S01]  /*0190*/  IMAD.IADD R25, R3, 0x1, -R0 ;  /* 0x0000000103197824 */ /* 0x000fe200078e0a00 */
[----:B------:R-:W2:Y:S01]  /*01a0*/  @!P0 LDG.E.EL R4, desc[UR4][R14.64] ;  /* 0x000000040e048981 */ /* 0x000ea2000c2e1900 */
[----:B----4-:R-:W-:-:S03]  /*01b0*/  IMAD.WIDE R8, R23, 0x4, R8 ;  /* 0x0000000417087825 */ /* 0x010fc600078e0208 */
[----:B------:R4:W2:Y:S01]  /*01c0*/  @!P0 LDG.E.EL R5, desc[UR4][R14.64] ;  /* 0x000000040e058981 */ /* 0x0008a2000c2e1900 */
[----:B-----5:R-:W-:-:S03]  /*01d0*/  IMAD.WIDE R18, R23, 0x4, R18 ;  /* 0x0000000417127825 */ /* 0x020fc600078e0212 */
[----:B------:R-:W5:Y:S01]  /*01e0*/  @!P0 LDG.E.EL R7, desc[UR4][R8.64] ;  /* 0x0000000408078981 */ /* 0x000f62000c2e1900 */
[----:B0-----:R-:W-:Y:S02]  /*01f0*/  IMAD.WIDE R16, R23, 0x4, R16 ;  /* 0x0000000417107825 */ /* 0x001fe400078e0210 */
[----:B------:R-:W0:Y:S01]  /*0200*/  LDC.64 R22, c[0x0][0x260] ;  /* 0x00009800ff167b82 */ /* 0x000e220000000a00 */
[----:B------:R1:W2:Y:S01]  /*0210*/  @!P0 LDG.E.EL R26, desc[UR4][R8.64] ;  /* 0x00000004081a8981 */ /* 0x0002a2000c2e1900 */
[C---:B------:R-:W-:Y:S01]  /*0220*/  IMAD.WIDE R20, R25.reuse, 0x4, R20 ;  /* 0x0000000419147825 */ /* 0x040fe200078e0214 */
[----:B----4-:R-:W-:Y:S02]  /*0230*/  CS2R R14, SRZ ;  /* 0x00000000000e7805 */ /* 0x010fe4000001ff00 */
[----:B------:R-:W4:Y:S01]  /*0240*/  @!P0 LDG.E.EL R6, desc[UR4][R18.64] ;  /* 0x0000000412068981 */ /* 0x000f22000c2e1900 */
[----:B------:R-:W-:Y:S02]  /*0250*/  IMAD.MOV.U32 R2, RZ, RZ, RZ ;  /* 0x000000ffff027224 */ /* 0x000fe400078e00ff */
[----:B------:R-:W-:Y:S01]  /*0260*/  IMAD.MOV.U32 R0, RZ, RZ, RZ ;  /* 0x000000ffff007224 */ /* 0x000fe200078e00ff */
[----:B------:R3:W2:Y:S01]  /*0270*/  @!P0 LDG.E.EL.64 R14, desc[UR4][R20.64] ;  /* 0x00000004140e8981 */ /* 0x0006a2000c2e1b00 */
[----:B-1----:R-:W-:Y:S01]  /*0280*/  IMAD.WIDE R10, R25, 0x4, R10 ;  /* 0x00000004190a7825 */ /* 0x002fe200078e020a */
[----:B------:R-:W-:-:S02]  /*0290*/  CS2R R8, SRZ ;  /* 0x0000000000087805 */ /* 0x000fc4000001ff00 */
[----:B------:R1:W2:Y:S01]  /*02a0*/  @!P0 LDG.E.EL R27, desc[UR4][R18.64] ;  /* 0x00000004121b8981 */ /* 0x0002a2000c2e1900 */
[----:B---3--:R-:W-:-:S03]  /*02b0*/  IMAD.WIDE R12, R3, 0x4, R12 ;  /* 0x00000004030c7825 */ /* 0x008fc600078e020c */
[----:B------:R-:W3:Y:S01]  /*02c0*/  @!P0 LDG.E.EL R2, desc[UR4][R16.64] ;  /* 0x0000000410028981 */ /* 0x000ee2000c2e1900 */
[----:B------:R-:W0:Y:S03]  /*02d0*/  LDC.64 R20, c[0x0][0x268] ;  /* 0x00009a00ff147b82 */ /* 0x000e260000000a00 */
[----:B------:R1:W2:Y:S02]  /*02e0*/  @!P0 LDG.E.EL R0, desc[UR4][R16.64] ;  /* 0x0000000410008981 */ /* 0x0002a4000c2e1900 */
[----:B-1----:R-:W-:Y:S02]  /*02f0*/  CS2R R18, SRZ ;  /* 0x0000000000127805 */ /* 0x002fe4000001ff00 */
[----:B------:R1:W2:Y:S01]  /*0300*/  @!P0 LDG.E.EL.64 R8, desc[UR4][R10.64] ;  /* 0x000000040a088981 */ /* 0x0002a2000c2e1b00 */
[----:B------:R-:W-:-:S03]  /*0310*/  IMAD.WIDE R28, R3, 0x4, R28 ;  /* 0x00000004031c7825 */ /* 0x000fc600078e021c */
[----:B------:R0:W2:Y:S01]  /*0320*/  @!P0 LDG.E.64 R18, desc[UR4][R12.64] ;  /* 0x000000040c128981 */ /* 0x0000a2000c1e1b00 */
[----:B------:R-:W-:Y:S01]  /*0330*/  CS2R R16, SRZ ;  /* 0x0000000000107805 */ /* 0x000fe2000001ff00 */
[----:B-1----:R-:W1:Y:S05]  /*0340*/  LDC.64 R10, c[0x0][0x218] ;  /* 0x00008600ff0a7b82 */ /* 0x002e6a0000000a00 */
[----:B------:R-:W3:Y:S01]  /*0350*/  @!P0 LDG.E.64 R16, desc[UR4][R28.64] ;  /* 0x000000041c108981 */ /* 0x000ee2000c1e1b00 */
[----:B0-----:R-:W-:Y:S01]  /*0360*/  IMAD.WIDE R22, R25, 0x4, R22 ;  /* 0x0000000419167825 */ /* 0x001fe200078e0216 */
[----:B------:R-:W-:-:S06]  /*0370*/  CS2R R12, SRZ ;  /* 0x00000000000c7805 */ /* 0x000fcc000001ff00 */
[----:B------:R0:W5:Y:S02]  /*0380*/  @!P0 LDG.E.EL.64 R12, desc[UR4][R22.64] ;  /* 0x00000004160c8981 */ /* 0x000164000c2e1b00 */
[----:B0-----:R-:W-:Y:S01]  /*0390*/  IMAD.WIDE R22, R25, 0x4, R20 ;  /* 0x0000000419167825 */ /* 0x001fe200078e0214 */
[----:B------:R-:W-:Y:S02]  /*03a0*/  CS2R R20, SRZ ;  /* 0x0000000000147805 */ /* 0x000fe4000001ff00 */
[----:B------:R-:W-:Y:S01]  /*03b0*/  CS2R R24, SRZ ;  /* 0x0000000000187805 */ /* 0x000fe2000001ff00 */
[----:B-1----:R-:W-:-:S03]  /*03c0*/  IMAD.WIDE R10, R3, 0x4, R10 ;  /* 0x00000004030a7825 */ /* 0x002fc600078e020a */
[----:B------:R0:W5:Y:S04]  /*03d0*/  @!P0 LDG.E.EL.64 R20, desc[UR4][R22.64] ;  /* 0x0000000416148981 */ /* 0x000168000c2e1b00 */
[----:B------:R-:W5:Y:S01]  /*03e0*/  @!P0 LDG.E.64 R24, desc[UR4][R10.64] ;  /* 0x000000040a188981 */ /* 0x000f62000c1e1b00 */
[C---:B--2---:R-:W-:Y:S02]  /*03f0*/  FSETP.GEU.AND P2, PT, R19.reuse, RZ, PT ;  /* 0x000000ff1300720b */ /* 0x044fe40003f4e000 */
[C---:B------:R-:W-:Y:S02]  /*0400*/  FSETP.GEU.AND P1, PT, R18.reuse, RZ, PT ;  /* 0x000000ff1200720b */ /* 0x040fe40003f2e000 */
[----:B------:R-:W-:Y:S02]  /*0410*/  FSEL R28, R19, RZ, P2 ;  /* 0x000000ff131c7208 */ /* 0x000fe40001000000 */
[----:B------:R-:W-:-:S02]  /*0420*/  FSEL R19, R18, RZ, P1 ;  /* 0x000000ff12137208 */ /* 0x000fc40000800000 */
[C---:B---3--:R-:W-:Y:S02]  /*0430*/  FSETP.GEU.AND P4, PT, R16.reuse, RZ, PT ;  /* 0x000000ff1000720b */ /* 0x048fe40003f8e000 */
[C---:B------:R-:W-:Y:S02]  /*0440*/  FSETP.GEU.AND P3, PT, R17.reuse, RZ, PT ;  /* 0x000000ff1100720b */ /* 0x040fe40003f6e000 */
[----:B0-----:R-:W-:Y:S02]  /*0450*/  FSEL R23, R16, RZ, P4 ;  /* 0x000000ff10177208 */ /* 0x001fe40002000000 */
[----:B------:R-:W-:Y:S01]  /*0460*/  FSEL R16, R17, RZ, P3 ;  /* 0x000000ff11107208 */ /* 0x000fe20001800000 */
[----:B------:R-:W-:Y:S01]  /*0470*/  FADD R5, R28, -R5 ;  /* 0x800000051c057221 */ /* 0x000fe20000000000 */
[----:B------:R-:W-:Y:S01]  /*0480*/  FADD R4, R19, -R4 ;  /* 0x8000000413047221 */ /* 0x000fe20000000000 */
[----:B----4-:R-:W-:Y:S02]  /*0490*/  FADD R23, R23, -R6 ;  /* 0x8000000617177221 */ /* 0x010fe40000000000 */
[----:B------:R-:W-:Y:S01]  /*04a0*/  FADD R27, R16, -R27 ;  /* 0x8000001b101b7221 */ /* 0x000fe20000000000 */
[----:B------:R-:W-:Y:S01]  /*04b0*/  FMUL R26, R5, R26 ;  /* 0x0000001a051a7220 */ /* 0x000fe20000400000 */
[----:B-----5:R-:W-:-:S02]  /*04c0*/  FMUL R7, R4, R7 ;  /* 0x0000000704077220 */ /* 0x020fc40000400000 */
[----:B------:R-:W0:Y:S01]  /*04d0*/  LDC.64 R4, c[0x0][0x210] ;  /* 0x00008400ff047b82 */ /* 0x000e220000000a00 */
[----:B------:R-:W-:Y:S01]  /*04e0*/  FMUL R0, R27, R0 ;  /* 0x000000001b007220 */ /* 0x000fe20000400000 */
[----:B------:R-:W-:Y:S01]  /*04f0*/  FMUL R23, R23, R2 ;  /* 0x0000000217177220 */ /* 0x000fe20000400000 */
[----:B------:R-:W-:Y:S01]  /*0500*/  FFMA R9, R26, R15, R9 ;  /* 0x0000000f1a097223 */ /* 0x000fe20000000009 */
[----:B------:R-:W-:-:S04]  /*0510*/  FFMA R7, R7, R14, R8 ;  /* 0x0000000e07077223 */ /* 0x000fc80000000008 */
[----:B------:R-:W-:Y:S01]  /*0520*/  FADD R7, R7, 1 ;  /* 0x3f80000007077421 */ /* 0x000fe20000000000 */
[----:B------:R-:W-:Y:S01]  /*0530*/  FFMA R13, R0, R13, R21 ;  /* 0x0000000d000d7223 */ /* 0x000fe20000000015 */
[----:B------:R-:W-:Y:S01]  /*0540*/  FFMA R12, R23, R12, R20 ;  /* 0x0000000c170c7223 */ /* 0x000fe20000000014 */
[----:B------:R-:W-:-:S03]  /*0550*/  FADD R0, R9, 1 ;  /* 0x3f80000009007421 */ /* 0x000fc60000000000 */
[----:B------:R-:W-:Y:S01]  /*0560*/  FFMA R7, R7, R24, R12 ;  /* 0x0000001807077223 */ /* 0x000fe2000000000c */
[----:B------:R-:W-:-:S04]  /*0570*/  FFMA R0, R0, R25, R13 ;  /* 0x0000001900007223 */ /* 0x000fc8000000000d */
[C---:B------:R-:W-:Y:S02]  /*0580*/  FSETP.GEU.AND P2, PT, R7.reuse, RZ, PT ;  /* 0x000000ff0700720b */ /* 0x040fe40003f4e000 */
[C---:B------:R-:W-:Y:S02]  /*0590*/  FSETP.GEU.AND P1, PT, R0.reuse, RZ, PT ;  /* 0x000000ff0000720b */ /* 0x040fe40003f2e000 */
[----:B------:R-:W-:Y:S02]  /*05a0*/  FSEL R8, R7, RZ, P2 ;  /* 0x000000ff07087208 */ /* 0x000fe40001000000 */
[----:B------:R-:W-:Y:S01]  /*05b0*/  FSEL R9, R0, RZ, P1 ;  /* 0x000000ff00097208 */ /* 0x000fe20000800000 */
[----:B0-----:R-:W-:Y:S01]  /*05c0*/  IMAD.WIDE R4, R3, 0x4, R4 ;  /* 0x0000000403047825 */ /* 0x001fe200078e0204 */
[----:B------:R-:W-:Y:S02]  /*05d0*/  FSETP.GTU.AND P3, PT, R8, RZ, PT ;  /* 0x000000ff0800720b */ /* 0x000fe40003f6c000 */
[----:B------:R-:W-:-:S02]  /*05e0*/  FSETP.GTU.AND P2, PT, R9, RZ, PT ;  /* 0x000000ff0900720b */ /* 0x000fc40003f4c000 */
[----:B------:R-:W-:Y:S02]  /*05f0*/  IADD3 R2, P1, R3, UR6, RZ ;  /* 0x0000000603027c10 */ /* 0x000fe4000ff3e0ff */
[----:B------:R-:W-:Y:S02]  /*0600*/  SEL R7, RZ, 0x100, P2 ;  /* 0x00000100ff077807 */ /* 0x000fe40001000000 */
[----:B------:R-:W-:Y:S01]  /*0610*/  SEL R0, RZ, 0x1, P3 ;  /* 0x00000001ff007807 */ /* 0x000fe20001800000 */
[----:B------:R0:W-:Y:S01]  /*0620*/  @!P0 STG.E.64 desc[UR4][R4.64], R8 ;  /* 0x0000000804008986 */ /* 0x0001e2000c101b04 */
[----:B------:R-:W-:-:S03]  /*0630*/  LEA.HI.X.SX32 R3, R3, UR7, 0x1, P1 ;  /* 0x0000000703037c11 */ /* 0x000fc600088f0eff */
[----:B------:R-:W-:Y:S01]  /*0640*/  IMAD.IADD R7, R0, 0x1, R7 ;  /* 0x0000000100077824 */ /* 0x000fe200078e0207 */
[----:B0-----:R-:W-:Y:S06]  /*0650*/  @P0 EXIT ;  /* 0x000000000000094d */ /* 0x001fec0003800000 */
[----:B------:R-:W-:Y:S01]  /*0660*/  STG.E.U16 desc[UR4][R2.64], R7 ;  /* 0x0000000702007986 */ /* 0x000fe2000c101504 */
[----:B------:R-:W-:Y:S05]  /*0670*/  EXIT ;  /* 0x000000000000794d */ /* 0x000fea0003800000 */
.L_x_0:
[----:B------:R-:W-:-:S00]  /*0680*/  BRA `(.L_x_0) ;  /* 0xfffffffc00fc7947 */ /* 0x000fc0000383ffff */
[----:B------:R-:W-:-:S00]  /*0690*/  NOP ;  /* 0x0000000000007918 */ /* 0x000fc00000000000 */
        /* <DEDUP_REMOVED lines=14> */
.L_x_1:


//--------------------- .nv.constant0.triton_poi_fused_add_mul_native_layer_norm_relu_threshold_backward_1 --------------------------
	.section	.nv.constant0.triton_poi_fused_add_mul_native_layer_norm_relu_threshold_backward_1,"a",@progbits
	.sectionflags	@""
	.align	4
.nv.constant0.triton_poi_fused_add_mul_native_layer_norm_relu_threshold_backward_1:
	.zero		636
